//
// Generated by NVIDIA NVVM Compiler
//
// Compiler Build ID: CL-36424714
// Cuda compilation tools, release 13.0, V13.0.88
// Based on NVVM 20.0.0
//

.version 9.0
.target sm_100
.address_size 64

	// .globl	_Z20matrixMultiplicationPfS_S_ii
// _ZZ20matrixMultiplicationPfS_S_iiE6tile_a has been demoted
// _ZZ20matrixMultiplicationPfS_S_iiE6tile_b has been demoted

.visible .entry _Z20matrixMultiplicationPfS_S_ii(
	.param .u64 .ptr .align 1 _Z20matrixMultiplicationPfS_S_ii_param_0,
	.param .u64 .ptr .align 1 _Z20matrixMultiplicationPfS_S_ii_param_1,
	.param .u64 .ptr .align 1 _Z20matrixMultiplicationPfS_S_ii_param_2,
	.param .u32 _Z20matrixMultiplicationPfS_S_ii_param_3,
	.param .u32 _Z20matrixMultiplicationPfS_S_ii_param_4
)
{
	.reg .pred 	%p<12>;
	.reg .b32 	%r<42>;
	.reg .b32 	%f<63>;
	.reg .b64 	%rd<13>;
	// demoted variable
	.shared .align 4 .b8 _ZZ20matrixMultiplicationPfS_S_iiE6tile_a[1024];
	// demoted variable
	.shared .align 4 .b8 _ZZ20matrixMultiplicationPfS_S_iiE6tile_b[1024];
	ld.param.u64 	%rd4, [_Z20matrixMultiplicationPfS_S_ii_param_0];
	ld.param.u64 	%rd5, [_Z20matrixMultiplicationPfS_S_ii_param_1];
	ld.param.u64 	%rd6, [_Z20matrixMultiplicationPfS_S_ii_param_2];
	ld.param.u32 	%r24, [_Z20matrixMultiplicationPfS_S_ii_param_3];
	ld.param.u32 	%r25, [_Z20matrixMultiplicationPfS_S_ii_param_4];
	mov.u32 	%r26, %ctaid.x;
	mov.u32 	%r27, %ctaid.y;
	mov.u32 	%r37, %tid.x;
	mov.u32 	%r39, %tid.y;
	shl.b32 	%r28, %r27, 4;
	add.s32 	%r3, %r28, %r39;
	shl.b32 	%r4, %r26, 4;
	add.s32 	%r5, %r4, %r37;
	setp.lt.s32 	%p1, %r25, 1;
	mov.f32 	%f62, 0f00000000;
	@%p1 bra 	$L__BB0_7;
	add.s32 	%r29, %r25, 15;
	shr.u32 	%r30, %r29, 4;
	shl.b32 	%r31, %r39, 6;
	mov.u32 	%r32, _ZZ20matrixMultiplicationPfS_S_iiE6tile_a;
	add.s32 	%r6, %r32, %r31;
	shl.b32 	%r33, %r37, 2;
	add.s32 	%r7, %r6, %r33;
	mov.u32 	%r34, _ZZ20matrixMultiplicationPfS_S_iiE6tile_b;
	add.s32 	%r9, %r34, %r33;
	add.s32 	%r8, %r9, %r31;
	neg.s32 	%r41, %r30;
	mad.lo.s32 	%r35, %r39, %r25, %r37;
	add.s32 	%r40, %r35, %r4;
	shl.b32 	%r12, %r25, 4;
	mad.lo.s32 	%r38, %r25, %r3, %r37;
	cvta.to.global.u64 	%rd1, %rd4;
	cvta.to.global.u64 	%rd2, %rd5;
	mov.f32 	%f62, 0f00000000;
$L__BB0_2:
	setp.ge.s32 	%p2, %r3, %r24;
	mul.wide.s32 	%rd7, %r38, 4;
	add.s64 	%rd3, %rd1, %rd7;
	setp.ge.s32 	%p3, %r37, %r25;
	mov.f32 	%f60, 0f00000000;
	or.pred  	%p4, %p2, %p3;
	@%p4 bra 	$L__BB0_4;
	ld.global.f32 	%f60, [%rd3];
$L__BB0_4:
	setp.ge.u32 	%p5, %r5, %r25;
	st.shared.f32 	[%r7], %f60;
	setp.ge.s32 	%p6, %r39, %r25;
	mov.f32 	%f61, 0f00000000;
	or.pred  	%p7, %p5, %p6;
	@%p7 bra 	$L__BB0_6;
	mul.wide.u32 	%rd8, %r40, 4;
	add.s64 	%rd9, %rd2, %rd8;
	ld.global.f32 	%f61, [%rd9];
$L__BB0_6:
	st.shared.f32 	[%r8], %f61;
	bar.sync 	0;
	ld.shared.f32 	%f12, [%r6];
	ld.shared.f32 	%f13, [%r9];
	fma.rn.f32 	%f14, %f12, %f13, %f62;
	ld.shared.f32 	%f15, [%r6+4];
	ld.shared.f32 	%f16, [%r9+64];
	fma.rn.f32 	%f17, %f15, %f16, %f14;
	ld.shared.f32 	%f18, [%r6+8];
	ld.shared.f32 	%f19, [%r9+128];
	fma.rn.f32 	%f20, %f18, %f19, %f17;
	ld.shared.f32 	%f21, [%r6+12];
	ld.shared.f32 	%f22, [%r9+192];
	fma.rn.f32 	%f23, %f21, %f22, %f20;
	ld.shared.f32 	%f24, [%r6+16];
	ld.shared.f32 	%f25, [%r9+256];
	fma.rn.f32 	%f26, %f24, %f25, %f23;
	ld.shared.f32 	%f27, [%r6+20];
	ld.shared.f32 	%f28, [%r9+320];
	fma.rn.f32 	%f29, %f27, %f28, %f26;
	ld.shared.f32 	%f30, [%r6+24];
	ld.shared.f32 	%f31, [%r9+384];
	fma.rn.f32 	%f32, %f30, %f31, %f29;
	ld.shared.f32 	%f33, [%r6+28];
	ld.shared.f32 	%f34, [%r9+448];
	fma.rn.f32 	%f35, %f33, %f34, %f32;
	ld.shared.f32 	%f36, [%r6+32];
	ld.shared.f32 	%f37, [%r9+512];
	fma.rn.f32 	%f38, %f36, %f37, %f35;
	ld.shared.f32 	%f39, [%r6+36];
	ld.shared.f32 	%f40, [%r9+576];
	fma.rn.f32 	%f41, %f39, %f40, %f38;
	ld.shared.f32 	%f42, [%r6+40];
	ld.shared.f32 	%f43, [%r9+640];
	fma.rn.f32 	%f44, %f42, %f43, %f41;
	ld.shared.f32 	%f45, [%r6+44];
	ld.shared.f32 	%f46, [%r9+704];
	fma.rn.f32 	%f47, %f45, %f46, %f44;
	ld.shared.f32 	%f48, [%r6+48];
	ld.shared.f32 	%f49, [%r9+768];
	fma.rn.f32 	%f50, %f48, %f49, %f47;
	ld.shared.f32 	%f51, [%r6+52];
	ld.shared.f32 	%f52, [%r9+832];
	fma.rn.f32 	%f53, %f51, %f52, %f50;
	ld.shared.f32 	%f54, [%r6+56];
	ld.shared.f32 	%f55, [%r9+896];
	fma.rn.f32 	%f56, %f54, %f55, %f53;
	ld.shared.f32 	%f57, [%r6+60];
	ld.shared.f32 	%f58, [%r9+960];
	fma.rn.f32 	%f62, %f57, %f58, %f56;
	bar.sync 	0;
	add.s32 	%r41, %r41, 1;
	setp.ne.s32 	%p8, %r41, 0;
	add.s32 	%r40, %r40, %r12;
	add.s32 	%r39, %r39, 16;
	add.s32 	%r38, %r38, 16;
	add.s32 	%r37, %r37, 16;
	@%p8 bra 	$L__BB0_2;
$L__BB0_7:
	setp.ge.s32 	%p9, %r3, %r24;
	setp.ge.s32 	%p10, %r5, %r25;
	or.pred  	%p11, %p9, %p10;
	@%p11 bra 	$L__BB0_9;
	mad.lo.s32 	%r36, %r25, %r3, %r5;
	cvta.to.global.u64 	%rd10, %rd6;
	mul.wide.u32 	%rd11, %r36, 4;
	add.s64 	%rd12, %rd10, %rd11;
	st.global.f32 	[%rd12], %f62;
$L__BB0_9:
	ret;

}


// ===== COMPILED SASS (sm_100) =====

	.target	sm_100

	.elftype	@"ET_EXEC"


//--------------------- .note.nv.tkinfo           --------------------------
	.section	.note.nv.tkinfo,"",@"SHT_NOTE"
	.sectionflags	@"SHF_NOTE_NV_TKINFO"
	.tkinfo
        /*0018*/ 	.word	0x00000002
        /*0030*/ 	.string	""
        /*0030*/ 	.string	"ptxas"
        /*0030*/ 	.string	"Cuda compilation tools, release 13.0, V13.0.88"
        /*0030*/ 	.string	"Build cuda_13.0.r13.0/compiler.36424714_0"
        /*0030*/ 	.string	"-arch sm_100 -m 64 "



//--------------------- .note.nv.cuinfo           --------------------------
	.section	.note.nv.cuinfo,"",@"SHT_NOTE"
	.sectionflags	@"SHF_NOTE_NV_CUINFO"
        /*0018*/ 	.short	0x0002
        /*001a*/ 	.short	0x0064
        /*001c*/ 	.short	0x0082
	.zero		2


//--------------------- .nv.info                  --------------------------
	.section	.nv.info,"",@"SHT_CUDA_INFO"
	.align	4


	//----- nvinfo : EIATTR_REGCOUNT
	.align		4
        /*0000*/ 	.byte	0x04, 0x2f
        /*0002*/ 	.short	(.L_1 - .L_0)
	.align		4
.L_0:
        /*0004*/ 	.word	index@(_Z20matrixMultiplicationPfS_S_ii)
        /*0008*/ 	.word	0x00000020


	//----- nvinfo : EIATTR_FRAME_SIZE
	.align		4
.L_1:
        /*000c*/ 	.byte	0x04, 0x11
        /*000e*/ 	.short	(.L_3 - .L_2)
	.align		4
.L_2:
        /*0010*/ 	.word	index@(_Z20matrixMultiplicationPfS_S_ii)
        /*0014*/ 	.word	0x00000000


	//----- nvinfo : EIATTR_MIN_STACK_SIZE
	.align		4
.L_3:
        /*0018*/ 	.byte	0x04, 0x12
        /*001a*/ 	.short	(.L_5 - .L_4)
	.align		4
.L_4:
        /*001c*/ 	.word	index@(_Z20matrixMultiplicationPfS_S_ii)
        /*0020*/ 	.word	0x00000000
.L_5:


//--------------------- .nv.compat                --------------------------
	.section	.nv.compat,"",@"SHT_CUDA_COMPAT_INFO"
	.align	4
        /*0000*/ 	.byte	0x02, 0x09, 0x00, 0x00, 0x02, 0x02, 0x01, 0x00, 0x02, 0x05, 0x05, 0x00, 0x03, 0x07, 0x01, 0x01
        /*0010*/ 	.byte	0x02, 0x03, 0x00, 0x00, 0x02, 0x06, 0x01, 0x00, 0x04, 0x0b, 0x08, 0x00, 0x09, 0x00, 0x00, 0x00
        /*0020*/ 	.byte	0x00, 0x00, 0x00, 0x00


//--------------------- .nv.info._Z20matrixMultiplicationPfS_S_ii --------------------------
	.section	.nv.info._Z20matrixMultiplicationPfS_S_ii,"",@"SHT_CUDA_INFO"
	.sectionflags	@""
	.align	4


	//----- nvinfo : EIATTR_CUDA_API_VERSION
	.align		4
        /*0000*/ 	.byte	0x04, 0x37
        /*0002*/ 	.short	(.L_7 - .L_6)
.L_6:
        /*0004*/ 	.word	0x00000082


	//----- nvinfo : EIATTR_KPARAM_INFO
	.align		4
.L_7:
        /*0008*/ 	.byte	0x04, 0x17
        /*000a*/ 	.short	(.L_9 - .L_8)
.L_8:
        /*000c*/ 	.word	0x00000000
        /*0010*/ 	.short	0x0004
        /*0012*/ 	.short	0x001c
        /*0014*/ 	.byte	0x00, 0xf0, 0x11, 0x00


	//----- nvinfo : EIATTR_KPARAM_INFO
	.align		4
.L_9:
        /*0018*/ 	.byte	0x04, 0x17
        /*001a*/ 	.short	(.L_11 - .L_10)
.L_10:
        /*001c*/ 	.word	0x00000000
        /*0020*/ 	.short	0x0003
        /*0022*/ 	.short	0x0018
        /*0024*/ 	.byte	0x00, 0xf0, 0x11, 0x00


	//----- nvinfo : EIATTR_KPARAM_INFO
	.align		4
.L_11:
        /*0028*/ 	.byte	0x04, 0x17
        /*002a*/ 	.short	(.L_13 - .L_12)
.L_12:
        /*002c*/ 	.word	0x00000000
        /*0030*/ 	.short	0x0002
        /*0032*/ 	.short	0x0010
        /*0034*/ 	.byte	0x00, 0xf5, 0x21, 0x00


	//----- nvinfo : EIATTR_KPARAM_INFO
	.align		4
.L_13:
        /*0038*/ 	.byte	0x04, 0x17
        /*003a*/ 	.short	(.L_15 - .L_14)
.L_14:
        /*003c*/ 	.word	0x00000000
        /*0040*/ 	.short	0x0001
        /*0042*/ 	.short	0x0008
        /*0044*/ 	.byte	0x00, 0xf5, 0x21, 0x00


	//----- nvinfo : EIATTR_KPARAM_INFO
	.align		4
.L_15:
        /*0048*/ 	.byte	0x04, 0x17
        /*004a*/ 	.short	(.L_17 - .L_16)
.L_16:
        /*004c*/ 	.word	0x00000000
        /*0050*/ 	.short	0x0000
        /*0052*/ 	.short	0x0000
        /*0054*/ 	.byte	0x00, 0xf5, 0x21, 0x00


	//----- nvinfo : EIATTR_SPARSE_MMA_MASK
	.align		4
.L_17:
        /*0058*/ 	.byte	0x03, 0x50
        /*005a*/ 	.short	0x0000


	//----- nvinfo : EIATTR_MAXREG_COUNT
	.align		4
        /*005c*/ 	.byte	0x03, 0x1b
        /*005e*/ 	.short	0x00ff


	//----- nvinfo : EIATTR_NUM_BARRIERS
	.align		4
        /*0060*/ 	.byte	0x02, 0x4c
        /*0062*/ 	.byte	0x01
	.zero		1


	//----- nvinfo : EIATTR_MERCURY_ISA_VERSION
	.align		4
        /*0064*/ 	.byte	0x03, 0x5f
        /*0066*/ 	.short	0x0101


	//----- nvinfo : EIATTR_VRC_CTA_INIT_COUNT
	.align		4
        /*0068*/ 	.byte	0x02, 0x4a
	.zero		1
	.zero		1


	//----- nvinfo : EIATTR_EXIT_INSTR_OFFSETS
	.align		4
        /*006c*/ 	.byte	0x04, 0x1c
        /*006e*/ 	.short	(.L_19 - .L_18)


	//   ....[0]....
.L_18:
        /*0070*/ 	.word	0x000005d0


	//   ....[1]....
        /*0074*/ 	.word	0x00000620


	//----- nvinfo : EIATTR_CBANK_PARAM_SIZE
	.align		4
.L_19:
        /*0078*/ 	.byte	0x03, 0x19
        /*007a*/ 	.short	0x0020


	//----- nvinfo : EIATTR_PARAM_CBANK
	.align		4
        /*007c*/ 	.byte	0x04, 0x0a
        /*007e*/ 	.short	(.L_21 - .L_20)
	.align		4
.L_20:
        /*0080*/ 	.word	index@(.nv.constant0._Z20matrixMultiplicationPfS_S_ii)
        /*0084*/ 	.short	0x0380
        /*0086*/ 	.short	0x0020


	//----- nvinfo : EIATTR_SW_WAR
	.align		4
.L_21:
        /*0088*/ 	.byte	0x04, 0x36
        /*008a*/ 	.short	(.L_23 - .L_22)
.L_22:
        /*008c*/ 	.word	0x00000008
.L_23:


//--------------------- .nv.callgraph             --------------------------
	.section	.nv.callgraph,"",@"SHT_CUDA_CALLGRAPH"
	.align	4
	.sectionentsize	8
	.align		4
        /*0000*/ 	.word	0x00000000
	.align		4
        /*0004*/ 	.word	0xffffffff
	.align		4
        /*0008*/ 	.word	0x00000000
	.align		4
        /*000c*/ 	.word	0xfffffffe
	.align		4
        /*0010*/ 	.word	0x00000000
	.align		4
        /*0014*/ 	.word	0xfffffffd
	.align		4
        /*0018*/ 	.word	0x00000000
	.align		4
        /*001c*/ 	.word	0xfffffffc


//--------------------- .text._Z20matrixMultiplicationPfS_S_ii --------------------------
	.section	.text._Z20matrixMultiplicationPfS_S_ii,"ax",@progbits
	.align	128
        .global         _Z20matrixMultiplicationPfS_S_ii
        .type           _Z20matrixMultiplicationPfS_S_ii,@function
        .size           _Z20matrixMultiplicationPfS_S_ii,(.L_x_3 - _Z20matrixMultiplicationPfS_S_ii)
        .other          _Z20matrixMultiplicationPfS_S_ii,@"STO_CUDA_ENTRY STV_DEFAULT"
_Z20matrixMultiplicationPfS_S_ii:
.text._Z20matrixMultiplicationPfS_S_ii:
[----:B------:R-:W-:Y:S01]  /*0000*/  LDC R1, c[0x0][0x37c] ;  /* 0x0000df00ff017b82 */ /* 0x000fe20000000800 */
[----:B------:R-:W0:Y:S01]  /*0010*/  LDCU UR4, c[0x0][0x39c] ;  /* 0x00007380ff0477ac */ /* 0x000e220008000800 */
[----:B------:R-:W1:Y:S01]  /*0020*/  S2R R23, SR_CTAID.Y ;  /* 0x0000000000177919 */ /* 0x000e620000002600 */
[----:B------:R-:W-:Y:S01]  /*0030*/  HFMA2 R27, -RZ, RZ, 0, 0 ;  /* 0x00000000ff1b7431 */ /* 0x000fe200000001ff */
[----:B------:R-:W2:Y:S01]  /*0040*/  LDCU.64 UR8, c[0x0][0x358] ;  /* 0x00006b00ff0877ac */ /* 0x000ea20008000a00 */
[----:B------:R-:W1:Y:S01]  /*0050*/  S2R R7, SR_TID.Y ;  /* 0x0000000000077919 */ /* 0x000e620000002200 */
[----:B------:R-:W3:Y:S01]  /*0060*/  S2R R4, SR_CTAID.X ;  /* 0x0000000000047919 */ /* 0x000ee20000002500 */
[----:B------:R-:W3:Y:S01]  /*0070*/  S2R R5, SR_TID.X ;  /* 0x0000000000057919 */ /* 0x000ee20000002100 */
[----:B0-----:R-:W-:-:S04]  /*0080*/  MOV R0, UR4 ;  /* 0x0000000400007c02 */ /* 0x001fc80008000f00 */
[----:B------:R-:W-:Y:S02]  /*0090*/  ISETP.GE.AND P0, PT, R0, 0x1, PT ;  /* 0x000000010000780c */ /* 0x000fe40003f06270 */
[----:B-1----:R-:W-:Y:S02]  /*00a0*/  LEA R23, R23, R7, 0x4 ;  /* 0x0000000717177211 */ /* 0x002fe400078e20ff */
[----:B---3--:R-:W-:-:S09]  /*00b0*/  LEA R3, R4, R5, 0x4 ;  /* 0x0000000504037211 */ /* 0x008fd200078e20ff */
[----:B--2---:R-:W-:Y:S05]  /*00c0*/  @!P0 BRA `(.L_x_0) ;  /* 0x0000000400348947 */ /* 0x004fea0003800000 */
[----:B------:R-:W0:Y:S01]  /*00d0*/  S2UR UR6, SR_CgaCtaId ;  /* 0x00000000000679c3 */ /* 0x000e220000008800 */
[----:B------:R-:W-:Y:S01]  /*00e0*/  UMOV UR4, 0x400 ;  /* 0x0000040000047882 */ /* 0x000fe20000000000 */
[-CC-:B------:R-:W-:Y:S01]  /*00f0*/  IMAD R17, R7, R0.reuse, R5.reuse ;  /* 0x0000000007117224 */ /* 0x180fe200078e0205 */
[----:B------:R-:W-:Y:S01]  /*0100*/  UIADD3 UR5, UPT, UPT, UR4, 0x400, URZ ;  /* 0x0000040004057890 */ /* 0x000fe2000fffe0ff */
[----:B------:R-:W-:Y:S01]  /*0110*/  IADD3 R2, PT, PT, R0, 0xf, RZ ;  /* 0x0000000f00027810 */ /* 0x000fe20007ffe0ff */
[----:B------:R-:W-:Y:S01]  /*0120*/  IMAD R6, R23, R0, R5 ;  /* 0x0000000017067224 */ /* 0x000fe200078e0205 */
[----:B------:R-:W-:Y:S01]  /*0130*/  MOV R27, RZ ;  /* 0x000000ff001b7202 */ /* 0x000fe20000000f00 */
[----:B------:R-:W-:Y:S01]  /*0140*/  IMAD R17, R4, 0x10, R17 ;  /* 0x0000001004117824 */ /* 0x000fe200078e0211 */
[----:B------:R-:W1:Y:S01]  /*0150*/  LDC.64 R24, c[0x0][0x380] ;  /* 0x0000e000ff187b82 */ /* 0x000e620000000a00 */
[----:B------:R-:W-:-:S04]  /*0160*/  SHF.R.U32.HI R16, RZ, 0x4, R2 ;  /* 0x00000004ff107819 */ /* 0x000fc80000011602 */
[----:B------:R-:W-:-:S03]  /*0170*/  IADD3 R16, PT, PT, -R16, RZ, RZ ;  /* 0x000000ff10107210 */ /* 0x000fc60007ffe1ff */
[----:B------:R-:W2:Y:S01]  /*0180*/  LDC.64 R18, c[0x0][0x398] ;  /* 0x0000e600ff127b82 */ /* 0x000ea20000000a00 */
[----:B0-----:R-:W-:Y:S02]  /*0190*/  ULEA UR5, UR6, UR5, 0x18 ;  /* 0x0000000506057291 */ /* 0x001fe4000f8ec0ff */
[----:B------:R-:W-:-:S04]  /*01a0*/  ULEA UR4, UR6, UR4, 0x18 ;  /* 0x0000000406047291 */ /* 0x000fc8000f8ec0ff */
[----:B------:R-:W-:Y:S02]  /*01b0*/  LEA R4, R5, UR5, 0x2 ;  /* 0x0000000505047c11 */ /* 0x000fe4000f8e10ff */
[----:B------:R-:W-:-:S03]  /*01c0*/  LEA R2, R7, UR4, 0x6 ;  /* 0x0000000407027c11 */ /* 0x000fc6000f8e30ff */
[----:B------:R-:W-:Y:S01]  /*01d0*/  IMAD R21, R7, 0x40, R4 ;  /* 0x0000004007157824 */ /* 0x000fe200078e0204 */
[----:B------:R-:W-:-:S07]  /*01e0*/  LEA R20, R5, R2, 0x2 ;  /* 0x0000000205147211 */ /* 0x000fce00078e10ff */
.L_x_1:
[----:B--2---:R-:W-:Y:S01]  /*01f0*/  MOV R0, R19 ;  /* 0x0000001300007202 */ /* 0x004fe20000000f00 */
[----:B------:R-:W-:Y:S01]  /*0200*/  HFMA2 R29, -RZ, RZ, 0, 0 ;  /* 0x00000000ff1d7431 */ /* 0x000fe200000001ff */
[----:B------:R-:W-:Y:S01]  /*0210*/  MOV R26, RZ ;  /* 0x000000ff001a7202 */ /* 0x000fe20000000f00 */
[----:B-1----:R-:W-:Y:S01]  /*0220*/  IMAD.WIDE R8, R6, 0x4, R24 ;  /* 0x0000000406087825 */ /* 0x002fe200078e0218 */
[-C--:B------:R-:W-:Y:S02]  /*0230*/  ISETP.GE.AND P0, PT, R7, R0.reuse, PT ;  /* 0x000000000700720c */ /* 0x080fe40003f06270 */
[-C--:B------:R-:W-:Y:S02]  /*0240*/  ISETP.GE.AND P1, PT, R5, R0.reuse, PT ;  /* 0x000000000500720c */ /* 0x080fe40003f26270 */
[----:B------:R-:W-:Y:S02]  /*0250*/  ISETP.GE.U32.OR P0, PT, R3, R0, P0 ;  /* 0x000000000300720c */ /* 0x000fe40000706470 */
[----:B------:R-:W-:-:S11]  /*0260*/  ISETP.GE.OR P1, PT, R23, R18, P1 ;  /* 0x000000121700720c */ /* 0x000fd60000f26670 */
[----:B------:R-:W0:Y:S02]  /*0270*/  @!P0 LDC.64 R10, c[0x0][0x388] ;  /* 0x0000e200ff0a8b82 */ /* 0x000e240000000a00 */
[----:B------:R-:W2:Y:S01]  /*0280*/  @!P1 LDG.E R29, desc[UR8][R8.64] ;  /* 0x00000008081d9981 */ /* 0x000ea2000c1e1900 */
[----:B0-----:R-:W-:-:S05]  /*0290*/  @!P0 IMAD.WIDE.U32 R10, R17, 0x4, R10 ;  /* 0x00000004110a8825 */ /* 0x001fca00078e000a */
[----:B------:R-:W3:Y:S01]  /*02a0*/  @!P0 LDG.E R26, desc[UR8][R10.64] ;  /* 0x000000080a1a8981 */ /* 0x000ee2000c1e1900 */
[----:B------:R-:W-:-:S05]  /*02b0*/  VIADD R16, R16, 0x1 ;  /* 0x0000000110107836 */ /* 0x000fca0000000000 */
[----:B------:R-:W-:Y:S02]  /*02c0*/  ISETP.NE.AND P0, PT, R16, RZ, PT ;  /* 0x000000ff1000720c */ /* 0x000fe40003f05270 */
[----:B------:R-:W-:Y:S02]  /*02d0*/  IADD3 R6, PT, PT, R6, 0x10, RZ ;  /* 0x0000001006067810 */ /* 0x000fe40007ffe0ff */
[----:B------:R-:W-:Y:S02]  /*02e0*/  IADD3 R7, PT, PT, R7, 0x10, RZ ;  /* 0x0000001007077810 */ /* 0x000fe40007ffe0ff */
[----:B------:R-:W-:Y:S02]  /*02f0*/  IADD3 R5, PT, PT, R5, 0x10, RZ ;  /* 0x0000001005057810 */ /* 0x000fe40007ffe0ff */
[----:B------:R-:W-:Y:S01]  /*0300*/  LEA R17, R0, R17, 0x4 ;  /* 0x0000001100117211 */ /* 0x000fe200078e20ff */
[----:B--2---:R-:W-:Y:S04]  /*0310*/  STS [R20], R29 ;  /* 0x0000001d14007388 */ /* 0x004fe80000000800 */
[----:B---3--:R-:W-:Y:S01]  /*0320*/  STS [R21], R26 ;  /* 0x0000001a15007388 */ /* 0x008fe20000000800 */
[----:B------:R-:W-:Y:S06]  /*0330*/  BAR.SYNC.DEFER_BLOCKING 0x0 ;  /* 0x0000000000007b1d */ /* 0x000fec0000010000 */
[----:B------:R-:W-:Y:S04]  /*0340*/  LDS R28, [R4] ;  /* 0x00000000041c7984 */ /* 0x000fe80000000800 */
[----:B------:R-:W0:Y:S04]  /*0350*/  LDS.128 R12, [R2] ;  /* 0x00000000020c7984 */ /* 0x000e280000000c00 */
[----:B------:R-:W1:Y:S04]  /*0360*/  LDS R9, [R4+0x40] ;  /* 0x0000400004097984 */ /* 0x000e680000000800 */
[----:B------:R-:W2:Y:S04]  /*0370*/  LDS R8, [R4+0x80] ;  /* 0x0000800004087984 */ /* 0x000ea80000000800 */
[----:B------:R-:W3:Y:S01]  /*0380*/  LDS R22, [R4+0xc0] ;  /* 0x0000c00004167984 */ /* 0x000ee20000000800 */
[----:B0-----:R-:W-:-:S03]  /*0390*/  FFMA R12, R12, R28, R27 ;  /* 0x0000001c0c0c7223 */ /* 0x001fc6000000001b */
[----:B------:R-:W-:Y:S01]  /*03a0*/  LDS R27, [R4+0x180] ;  /* 0x00018000041b7984 */ /* 0x000fe20000000800 */
[----:B-1----:R-:W-:-:S03]  /*03b0*/  FFMA R9, R9, R13, R12 ;  /* 0x0000000d09097223 */ /* 0x002fc6000000000c */
[----:B------:R-:W-:Y:S01]  /*03c0*/  LDS R13, [R4+0x100] ;  /* 0x00010000040d7984 */ /* 0x000fe20000000800 */
[----:B--2---:R-:W-:-:S03]  /*03d0*/  FFMA R29, R8, R14, R9 ;  /* 0x0000000e081d7223 */ /* 0x004fc60000000009 */
[----:B------:R-:W0:Y:S04]  /*03e0*/  LDS.128 R8, [R2+0x10] ;  /* 0x0000100002087984 */ /* 0x000e280000000c00 */
[----:B------:R-:W1:Y:S01]  /*03f0*/  LDS R12, [R4+0x140] ;  /* 0x00014000040c7984 */ /* 0x000e620000000800 */
[----:B---3--:R-:W-:-:S03]  /*0400*/  FFMA R15, R22, R15, R29 ;  /* 0x0000000f160f7223 */ /* 0x008fc6000000001d */
[----:B------:R-:W2:Y:S04]  /*0410*/  LDS R22, [R4+0x1c0] ;  /* 0x0001c00004167984 */ /* 0x000ea80000000800 */
[----:B------:R-:W-:Y:S01]  /*0420*/  LDS R29, [R4+0x240] ;  /* 0x00024000041d7984 */ /* 0x000fe20000000800 */
[----:B0-----:R-:W-:-:S04]  /*0430*/  FFMA R8, R8, R13, R15 ;  /* 0x0000000d08087223 */ /* 0x001fc8000000000f */
[----:B-1----:R-:W-:Y:S02]  /*0440*/  FFMA R8, R12, R9, R8 ;  /* 0x000000090c087223 */ /* 0x002fe40000000008 */
[----:B------:R-:W-:Y:S04]  /*0450*/  LDS R9, [R4+0x200] ;  /* 0x0002000004097984 */ /* 0x000fe80000000800 */
[----:B------:R-:W0:Y:S01]  /*0460*/  LDS.128 R12, [R2+0x20] ;  /* 0x00002000020c7984 */ /* 0x000e220000000c00 */
[----:B------:R-:W-:-:S04]  /*0470*/  FFMA R27, R27, R10, R8 ;  /* 0x0000000a1b1b7223 */ /* 0x000fc80000000008 */
[----:B--2---:R-:W-:Y:S02]  /*0480*/  FFMA R11, R22, R11, R27 ;  /* 0x0000000b160b7223 */ /* 0x004fe4000000001b */
[----:B------:R-:W1:Y:S04]  /*0490*/  LDS R27, [R4+0x280] ;  /* 0x00028000041b7984 */ /* 0x000e680000000800 */
[----:B------:R-:W2:Y:S01]  /*04a0*/  LDS R22, [R4+0x2c0] ;  /* 0x0002c00004167984 */ /* 0x000ea20000000800 */
[----:B0-----:R-:W-:-:S03]  /*04b0*/  FFMA R12, R12, R9, R11 ;  /* 0x000000090c0c7223 */ /* 0x001fc6000000000b */
[----:B------:R-:W-:Y:S01]  /*04c0*/  LDS.128 R8, [R2+0x30] ;  /* 0x0000300002087984 */ /* 0x000fe20000000c00 */
[----:B------:R-:W-:-:S03]  /*04d0*/  FFMA R12, R29, R13, R12 ;  /* 0x0000000d1d0c7223 */ /* 0x000fc6000000000c */
[----:B------:R-:W0:Y:S01]  /*04e0*/  LDS R13, [R4+0x300] ;  /* 0x00030000040d7984 */ /* 0x000e220000000800 */
[----:B-1----:R-:W-:-:S03]  /*04f0*/  FFMA R27, R27, R14, R12 ;  /* 0x0000000e1b1b7223 */ /* 0x002fc6000000000c */
[----:B------:R-:W1:Y:S04]  /*0500*/  LDS R29, [R4+0x340] ;  /* 0x00034000041d7984 */ /* 0x000e680000000800 */
[----:B------:R-:W3:Y:S01]  /*0510*/  LDS R12, [R4+0x380] ;  /* 0x00038000040c7984 */ /* 0x000ee20000000800 */
[----:B--2---:R-:W-:-:S03]  /*0520*/  FFMA R15, R22, R15, R27 ;  /* 0x0000000f160f7223 */ /* 0x004fc6000000001b */
[----:B------:R-:W2:Y:S01]  /*0530*/  LDS R27, [R4+0x3c0] ;  /* 0x0003c000041b7984 */ /* 0x000ea20000000800 */
[----:B0-----:R-:W-:-:S04]  /*0540*/  FFMA R8, R8, R13, R15 ;  /* 0x0000000d08087223 */ /* 0x001fc8000000000f */
[----:B-1----:R-:W-:-:S04]  /*0550*/  FFMA R9, R29, R9, R8 ;  /* 0x000000091d097223 */ /* 0x002fc80000000008 */
[----:B---3--:R-:W-:-:S04]  /*0560*/  FFMA R10, R12, R10, R9 ;  /* 0x0000000a0c0a7223 */ /* 0x008fc80000000009 */
[----:B--2---:R-:W-:Y:S01]  /*0570*/  FFMA R27, R27, R11, R10 ;  /* 0x0000000b1b1b7223 */ /* 0x004fe2000000000a */
[----:B------:R-:W-:Y:S06]  /*0580*/  BAR.SYNC.DEFER_BLOCKING 0x0 ;  /* 0x0000000000007b1d */ /* 0x000fec0000010000 */
[----:B------:R-:W-:Y:S05]  /*0590*/  @P0 BRA `(.L_x_1) ;  /* 0xfffffffc00140947 */ /* 0x000fea000383ffff */
.L_x_0:
[----:B------:R-:W0:Y:S01]  /*05a0*/  LDCU UR4, c[0x0][0x398] ;  /* 0x00007300ff0477ac */ /* 0x000e220008000800 */
[----:B------:R-:W-:-:S04]  /*05b0*/  ISETP.GE.AND P0, PT, R3, R0, PT ;  /* 0x000000000300720c */ /* 0x000fc80003f06270 */
[----:B0-----:R-:W-:-:S13]  /*05c0*/  ISETP.GE.OR P0, PT, R23, UR4, P0 ;  /* 0x0000000417007c0c */ /* 0x001fda0008706670 */
[----:B------:R-:W-:Y:S05]  /*05d0*/  @P0 EXIT ;  /* 0x000000000000094d */ /* 0x000fea0003800000 */
[----:B------:R-:W0:Y:S01]  /*05e0*/  LDC.64 R4, c[0x0][0x390] ;  /* 0x0000e400ff047b82 */ /* 0x000e220000000a00 */
[----:B------:R-:W-:-:S04]  /*05f0*/  IMAD R3, R23, R0, R3 ;  /* 0x0000000017037224 */ /* 0x000fc800078e0203 */
[----:B0-----:R-:W-:-:S05]  /*0600*/  IMAD.WIDE.U32 R2, R3, 0x4, R4 ;  /* 0x0000000403027825 */ /* 0x001fca00078e0004 */
[----:B------:R-:W-:Y:S01]  /*0610*/  STG.E desc[UR8][R2.64], R27 ;  /* 0x0000001b02007986 */ /* 0x000fe2000c101908 */
[----:B------:R-:W-:Y:S05]  /*0620*/  EXIT ;  /* 0x000000000000794d */ /* 0x000fea0003800000 */
.L_x_2:
[----:B------:R-:W-:-:S00]  /*0630*/  BRA `(.L_x_2) ;  /* 0xfffffffc00fc7947 */ /* 0x000fc0000383ffff */
[----:B------:R-:W-:-:S00]  /*0640*/  NOP ;  /* 0x0000000000007918 */ /* 0x000fc00000000000 */
        /* <DEDUP_REMOVED lines=11> */
.L_x_3:


//--------------------- .nv.shared._Z20matrixMultiplicationPfS_S_ii --------------------------
	.section	.nv.shared._Z20matrixMultiplicationPfS_S_ii,"aw",@nobits
	.sectionflags	@""
	.align	4
.nv.shared._Z20matrixMultiplicationPfS_S_ii:
	.zero		3072


//--------------------- .nv.shared.reserved.0     --------------------------
	.section	.nv.shared.reserved.0,"aw",@nobits
	.weak		__nv_reservedSMEM_offset_0_alias
	.size		__nv_reservedSMEM_offset_0_alias, 0, 64
	.other		__nv_reservedSMEM_offset_0_alias,@"STO_CUDA_RESERVED_SHARED STV_DEFAULT"
__nv_reservedSMEM_offset_0_alias:
	.zero		0
	.zero		64


//--------------------- .nv.constant0._Z20matrixMultiplicationPfS_S_ii --------------------------
	.section	.nv.constant0._Z20matrixMultiplicationPfS_S_ii,"a",@progbits
	.sectionflags	@""
	.align	4
.nv.constant0._Z20matrixMultiplicationPfS_S_ii:
	.zero		928


//--------------------- SYMBOLS --------------------------

	.type		.nv.reservedSmem.offset0,@object
	.size		.nv.reservedSmem.offset0,0x4
	.type		.nv.reservedSmem.cap,@object
	.size		.nv.reservedSmem.cap,0x4
